//
// Generated by NVIDIA NVVM Compiler
//
// Compiler Build ID: CL-36424714
// Cuda compilation tools, release 13.0, V13.0.88
// Based on NVVM 20.0.0
//

.version 9.0
.target sm_100
.address_size 64

	// .globl	_Z14strided_kernelPiii

.visible .entry _Z14strided_kernelPiii(
	.param .u64 .ptr .align 1 _Z14strided_kernelPiii_param_0,
	.param .u32 _Z14strided_kernelPiii_param_1,
	.param .u32 _Z14strided_kernelPiii_param_2
)
{


	ret;

}


// ===== COMPILED SASS (sm_100) =====

	.target	sm_100

	.elftype	@"ET_EXEC"


//--------------------- .note.nv.tkinfo           --------------------------
	.section	.note.nv.tkinfo,"",@"SHT_NOTE"
	.sectionflags	@"SHF_NOTE_NV_TKINFO"
	.tkinfo
        /*0018*/ 	.word	0x00000002
        /*0030*/ 	.string	""
        /*0030*/ 	.string	"ptxas"
        /*0030*/ 	.string	"Cuda compilation tools, release 13.0, V13.0.88"
        /*0030*/ 	.string	"Build cuda_13.0.r13.0/compiler.36424714_0"
        /*0030*/ 	.string	"-arch sm_100 -m 64 "



//--------------------- .note.nv.cuinfo           --------------------------
	.section	.note.nv.cuinfo,"",@"SHT_NOTE"
	.sectionflags	@"SHF_NOTE_NV_CUINFO"
        /*0018*/ 	.short	0x0002
        /*001a*/ 	.short	0x0064
        /*001c*/ 	.short	0x0082
	.zero		2


//--------------------- .nv.info                  --------------------------
	.section	.nv.info,"",@"SHT_CUDA_INFO"
	.align	4


	//----- nvinfo : EIATTR_REGCOUNT
	.align		4
        /*0000*/ 	.byte	0x04, 0x2f
        /*0002*/ 	.short	(.L_1 - .L_0)
	.align		4
.L_0:
        /*0004*/ 	.word	index@(_Z14strided_kernelPiii)
        /*0008*/ 	.word	0x00000004


	//----- nvinfo : EIATTR_FRAME_SIZE
	.align		4
.L_1:
        /*000c*/ 	.byte	0x04, 0x11
        /*000e*/ 	.short	(.L_3 - .L_2)
	.align		4
.L_2:
        /*0010*/ 	.word	index@(_Z14strided_kernelPiii)
        /*0014*/ 	.word	0x00000000


	//----- nvinfo : EIATTR_MIN_STACK_SIZE
	.align		4
.L_3:
        /*0018*/ 	.byte	0x04, 0x12
        /*001a*/ 	.short	(.L_5 - .L_4)
	.align		4
.L_4:
        /*001c*/ 	.word	index@(_Z14strided_kernelPiii)
        /*0020*/ 	.word	0x00000000
.L_5:


//--------------------- .nv.compat                --------------------------
	.section	.nv.compat,"",@"SHT_CUDA_COMPAT_INFO"
	.align	4
        /*0000*/ 	.byte	0x02, 0x09, 0x00, 0x00, 0x02, 0x02, 0x01, 0x00, 0x02, 0x05, 0x05, 0x00, 0x03, 0x07, 0x01, 0x01
        /*0010*/ 	.byte	0x02, 0x03, 0x00, 0x00, 0x02, 0x06, 0x01, 0x00, 0x04, 0x0b, 0x08, 0x00, 0x09, 0x00, 0x00, 0x00
        /*0020*/ 	.byte	0x00, 0x00, 0x00, 0x00


//--------------------- .nv.info._Z14strided_kernelPiii --------------------------
	.section	.nv.info._Z14strided_kernelPiii,"",@"SHT_CUDA_INFO"
	.sectionflags	@""
	.align	4


	//----- nvinfo : EIATTR_CUDA_API_VERSION
	.align		4
        /*0000*/ 	.byte	0x04, 0x37
        /*0002*/ 	.short	(.L_7 - .L_6)
.L_6:
        /*0004*/ 	.word	0x00000082


	//----- nvinfo : EIATTR_KPARAM_INFO
	.align		4
.L_7:
        /*0008*/ 	.byte	0x04, 0x17
        /*000a*/ 	.short	(.L_9 - .L_8)
.L_8:
        /*000c*/ 	.word	0x00000000
        /*0010*/ 	.short	0x0002
        /*0012*/ 	.short	0x000c
        /*0014*/ 	.byte	0x00, 0xf0, 0x11, 0x00


	//----- nvinfo : EIATTR_KPARAM_INFO
	.align		4
.L_9:
        /*0018*/ 	.byte	0x04, 0x17
        /*001a*/ 	.short	(.L_11 - .L_10)
.L_10:
        /*001c*/ 	.word	0x00000000
        /*0020*/ 	.short	0x0001
        /*0022*/ 	.short	0x0008
        /*0024*/ 	.byte	0x00, 0xf0, 0x11, 0x00


	//----- nvinfo : EIATTR_KPARAM_INFO
	.align		4
.L_11:
        /*0028*/ 	.byte	0x04, 0x17
        /*002a*/ 	.short	(.L_13 - .L_12)
.L_12:
        /*002c*/ 	.word	0x00000000
        /*0030*/ 	.short	0x0000
        /*0032*/ 	.short	0x0000
        /*0034*/ 	.byte	0x00, 0xf5, 0x21, 0x00


	//----- nvinfo : EIATTR_SPARSE_MMA_MASK
	.align		4
.L_13:
        /*0038*/ 	.byte	0x03, 0x50
        /*003a*/ 	.short	0x0000


	//----- nvinfo : EIATTR_MAXREG_COUNT
	.align		4
        /*003c*/ 	.byte	0x03, 0x1b
        /*003e*/ 	.short	0x00ff


	//----- nvinfo : EIATTR_MERCURY_ISA_VERSION
	.align		4
        /*0040*/ 	.byte	0x03, 0x5f
        /*0042*/ 	.short	0x0101


	//----- nvinfo : EIATTR_VRC_CTA_INIT_COUNT
	.align		4
        /*0044*/ 	.byte	0x02, 0x4a
	.zero		1
	.zero		1


	//----- nvinfo : EIATTR_EXIT_INSTR_OFFSETS
	.align		4
        /*0048*/ 	.byte	0x04, 0x1c
        /*004a*/ 	.short	(.L_15 - .L_14)


	//   ....[0]....
.L_14:
        /*004c*/ 	.word	0x00000010


	//----- nvinfo : EIATTR_CBANK_PARAM_SIZE
	.align		4
.L_15:
        /*0050*/ 	.byte	0x03, 0x19
        /*0052*/ 	.short	0x0010


	//----- nvinfo : EIATTR_PARAM_CBANK
	.align		4
        /*0054*/ 	.byte	0x04, 0x0a
        /*0056*/ 	.short	(.L_17 - .L_16)
	.align		4
.L_16:
        /*0058*/ 	.word	index@(.nv.constant0._Z14strided_kernelPiii)
        /*005c*/ 	.short	0x0380
        /*005e*/ 	.short	0x0010


	//----- nvinfo : EIATTR_SW_WAR
	.align		4
.L_17:
        /*0060*/ 	.byte	0x04, 0x36
        /*0062*/ 	.short	(.L_19 - .L_18)
.L_18:
        /*0064*/ 	.word	0x00000008
.L_19:


//--------------------- .nv.callgraph             --------------------------
	.section	.nv.callgraph,"",@"SHT_CUDA_CALLGRAPH"
	.align	4
	.sectionentsize	8
	.align		4
        /*0000*/ 	.word	0x00000000
	.align		4
        /*0004*/ 	.word	0xffffffff
	.align		4
        /*0008*/ 	.word	0x00000000
	.align		4
        /*000c*/ 	.word	0xfffffffe
	.align		4
        /*0010*/ 	.word	0x00000000
	.align		4
        /*0014*/ 	.word	0xfffffffd
	.align		4
        /*0018*/ 	.word	0x00000000
	.align		4
        /*001c*/ 	.word	0xfffffffc


//--------------------- .text._Z14strided_kernelPiii --------------------------
	.section	.text._Z14strided_kernelPiii,"ax",@progbits
	.align	128
        .global         _Z14strided_kernelPiii
        .type           _Z14strided_kernelPiii,@function
        .size           _Z14strided_kernelPiii,(.L_x_1 - _Z14strided_kernelPiii)
        .other          _Z14strided_kernelPiii,@"STO_CUDA_ENTRY STV_DEFAULT"
_Z14strided_kernelPiii:
.text._Z14strided_kernelPiii:
[----:B------:R-:W-:Y:S01]  /*0000*/  LDC R1, c[0x0][0x37c] ;  /* 0x0000df00ff017b82 */ /* 0x000fe20000000800 */
[----:B------:R-:W-:Y:S05]  /*0010*/  EXIT ;  /* 0x000000000000794d */ /* 0x000fea0003800000 */
.L_x_0:
[----:B------:R-:W-:-:S00]  /*0020*/  BRA `(.L_x_0) ;  /* 0xfffffffc00fc7947 */ /* 0x000fc0000383ffff */
[----:B------:R-:W-:-:S00]  /*0030*/  NOP ;  /* 0x0000000000007918 */ /* 0x000fc00000000000 */
        /* <DEDUP_REMOVED lines=12> */
.L_x_1:


//--------------------- .nv.shared.reserved.0     --------------------------
	.section	.nv.shared.reserved.0,"aw",@nobits
	.weak		__nv_reservedSMEM_offset_0_alias
	.size		__nv_reservedSMEM_offset_0_alias, 0, 64
	.other		__nv_reservedSMEM_offset_0_alias,@"STO_CUDA_RESERVED_SHARED STV_DEFAULT"
__nv_reservedSMEM_offset_0_alias:
	.zero		0
	.zero		64


//--------------------- .nv.constant0._Z14strided_kernelPiii --------------------------
	.section	.nv.constant0._Z14strided_kernelPiii,"a",@progbits
	.sectionflags	@""
	.align	4
.nv.constant0._Z14strided_kernelPiii:
	.zero		912


//--------------------- SYMBOLS --------------------------

	.type		.nv.reservedSmem.offset0,@object
	.size		.nv.reservedSmem.offset0,0x4
